//
// Generated by NVIDIA NVVM Compiler
//
// Compiler Build ID: CL-36424714
// Cuda compilation tools, release 13.0, V13.0.88
// Based on NVVM 20.0.0
//

.version 9.0
.target sm_100
.address_size 64

	// .globl	_Z13device_globalPjii

.visible .entry _Z13device_globalPjii(
	.param .u64 .ptr .align 1 _Z13device_globalPjii_param_0,
	.param .u32 _Z13device_globalPjii_param_1,
	.param .u32 _Z13device_globalPjii_param_2
)
{
	.reg .pred 	%p<16>;
	.reg .b32 	%r<36>;
	.reg .b64 	%rd<14>;

	ld.param.u64 	%rd9, [_Z13device_globalPjii_param_0];
	ld.param.u32 	%r17, [_Z13device_globalPjii_param_2];
	cvta.to.global.u64 	%rd1, %rd9;
	mov.u32 	%r18, %ctaid.x;
	mov.u32 	%r19, %ntid.x;
	mov.u32 	%r20, %tid.x;
	mad.lo.s32 	%r21, %r18, %r19, %r20;
	add.s32 	%r1, %r21, %r17;
	setp.lt.s32 	%p1, %r1, 1;
	@%p1 bra 	$L__BB0_22;
	add.s32 	%r2, %r1, 2;
	mul.wide.u32 	%rd10, %r1, 4;
	add.s64 	%rd2, %rd1, %rd10;
	and.b32  	%r3, %r1, 3;
	setp.lt.u32 	%p2, %r1, 4;
	mov.b32 	%r34, 0;
	@%p2 bra 	$L__BB0_16;
	and.b32  	%r34, %r1, 2147483644;
	neg.s32 	%r33, %r34;
	add.s64 	%rd12, %rd1, 8;
$L__BB0_3:
	ld.global.u32 	%r7, [%rd12+-8];
	setp.eq.s32 	%p3, %r7, 0;
	@%p3 bra 	$L__BB0_6;
	rem.u32 	%r23, %r2, %r7;
	setp.ne.s32 	%p4, %r23, 0;
	@%p4 bra 	$L__BB0_6;
	mov.b32 	%r24, 0;
	st.global.u32 	[%rd2], %r24;
$L__BB0_6:
	ld.global.u32 	%r8, [%rd12+-4];
	setp.eq.s32 	%p5, %r8, 0;
	@%p5 bra 	$L__BB0_9;
	rem.u32 	%r25, %r2, %r8;
	setp.ne.s32 	%p6, %r25, 0;
	@%p6 bra 	$L__BB0_9;
	mov.b32 	%r26, 0;
	st.global.u32 	[%rd2], %r26;
$L__BB0_9:
	ld.global.u32 	%r9, [%rd12];
	setp.eq.s32 	%p7, %r9, 0;
	@%p7 bra 	$L__BB0_12;
	rem.u32 	%r27, %r2, %r9;
	setp.ne.s32 	%p8, %r27, 0;
	@%p8 bra 	$L__BB0_12;
	mov.b32 	%r28, 0;
	st.global.u32 	[%rd2], %r28;
$L__BB0_12:
	ld.global.u32 	%r10, [%rd12+4];
	setp.eq.s32 	%p9, %r10, 0;
	@%p9 bra 	$L__BB0_15;
	rem.u32 	%r29, %r2, %r10;
	setp.ne.s32 	%p10, %r29, 0;
	@%p10 bra 	$L__BB0_15;
	mov.b32 	%r30, 0;
	st.global.u32 	[%rd2], %r30;
$L__BB0_15:
	add.s32 	%r33, %r33, 4;
	add.s64 	%rd12, %rd12, 16;
	setp.ne.s32 	%p11, %r33, 0;
	@%p11 bra 	$L__BB0_3;
$L__BB0_16:
	setp.eq.s32 	%p12, %r3, 0;
	@%p12 bra 	$L__BB0_22;
	mul.wide.u32 	%rd11, %r34, 4;
	add.s64 	%rd13, %rd1, %rd11;
	neg.s32 	%r35, %r3;
$L__BB0_18:
	.pragma "nounroll";
	ld.global.u32 	%r15, [%rd13];
	setp.eq.s32 	%p13, %r15, 0;
	@%p13 bra 	$L__BB0_21;
	rem.u32 	%r31, %r2, %r15;
	setp.ne.s32 	%p14, %r31, 0;
	@%p14 bra 	$L__BB0_21;
	mov.b32 	%r32, 0;
	st.global.u32 	[%rd2], %r32;
$L__BB0_21:
	add.s64 	%rd13, %rd13, 4;
	add.s32 	%r35, %r35, 1;
	setp.ne.s32 	%p15, %r35, 0;
	@%p15 bra 	$L__BB0_18;
$L__BB0_22:
	ret;

}


// ===== COMPILED SASS (sm_100) =====

	.target	sm_100

	.elftype	@"ET_EXEC"


//--------------------- .note.nv.tkinfo           --------------------------
	.section	.note.nv.tkinfo,"",@"SHT_NOTE"
	.sectionflags	@"SHF_NOTE_NV_TKINFO"
	.tkinfo
        /*0018*/ 	.word	0x00000002
        /*0030*/ 	.string	""
        /*0030*/ 	.string	"ptxas"
        /*0030*/ 	.string	"Cuda compilation tools, release 13.0, V13.0.88"
        /*0030*/ 	.string	"Build cuda_13.0.r13.0/compiler.36424714_0"
        /*0030*/ 	.string	"-arch sm_100 -m 64 "



//--------------------- .note.nv.cuinfo           --------------------------
	.section	.note.nv.cuinfo,"",@"SHT_NOTE"
	.sectionflags	@"SHF_NOTE_NV_CUINFO"
        /*0018*/ 	.short	0x0002
        /*001a*/ 	.short	0x0064
        /*001c*/ 	.short	0x0082
	.zero		2


//--------------------- .nv.info                  --------------------------
	.section	.nv.info,"",@"SHT_CUDA_INFO"
	.align	4


	//----- nvinfo : EIATTR_REGCOUNT
	.align		4
        /*0000*/ 	.byte	0x04, 0x2f
        /*0002*/ 	.short	(.L_1 - .L_0)
	.align		4
.L_0:
        /*0004*/ 	.word	index@(_Z13device_globalPjii)
        /*0008*/ 	.word	0x00000010


	//----- nvinfo : EIATTR_FRAME_SIZE
	.align		4
.L_1:
        /*000c*/ 	.byte	0x04, 0x11
        /*000e*/ 	.short	(.L_3 - .L_2)
	.align		4
.L_2:
        /*0010*/ 	.word	index@(_Z13device_globalPjii)
        /*0014*/ 	.word	0x00000000


	//----- nvinfo : EIATTR_MIN_STACK_SIZE
	.align		4
.L_3:
        /*0018*/ 	.byte	0x04, 0x12
        /*001a*/ 	.short	(.L_5 - .L_4)
	.align		4
.L_4:
        /*001c*/ 	.word	index@(_Z13device_globalPjii)
        /*0020*/ 	.word	0x00000000
.L_5:


//--------------------- .nv.compat                --------------------------
	.section	.nv.compat,"",@"SHT_CUDA_COMPAT_INFO"
	.align	4
        /*0000*/ 	.byte	0x02, 0x09, 0x00, 0x00, 0x02, 0x02, 0x01, 0x00, 0x02, 0x05, 0x05, 0x00, 0x03, 0x07, 0x01, 0x01
        /*0010*/ 	.byte	0x02, 0x03, 0x00, 0x00, 0x02, 0x06, 0x01, 0x00, 0x04, 0x0b, 0x08, 0x00, 0x09, 0x00, 0x00, 0x00
        /*0020*/ 	.byte	0x00, 0x00, 0x00, 0x00


//--------------------- .nv.info._Z13device_globalPjii --------------------------
	.section	.nv.info._Z13device_globalPjii,"",@"SHT_CUDA_INFO"
	.sectionflags	@""
	.align	4


	//----- nvinfo : EIATTR_CUDA_API_VERSION
	.align		4
        /*0000*/ 	.byte	0x04, 0x37
        /*0002*/ 	.short	(.L_7 - .L_6)
.L_6:
        /*0004*/ 	.word	0x00000082


	//----- nvinfo : EIATTR_KPARAM_INFO
	.align		4
.L_7:
        /*0008*/ 	.byte	0x04, 0x17
        /*000a*/ 	.short	(.L_9 - .L_8)
.L_8:
        /*000c*/ 	.word	0x00000000
        /*0010*/ 	.short	0x0002
        /*0012*/ 	.short	0x000c
        /*0014*/ 	.byte	0x00, 0xf0, 0x11, 0x00


	//----- nvinfo : EIATTR_KPARAM_INFO
	.align		4
.L_9:
        /*0018*/ 	.byte	0x04, 0x17
        /*001a*/ 	.short	(.L_11 - .L_10)
.L_10:
        /*001c*/ 	.word	0x00000000
        /*0020*/ 	.short	0x0001
        /*0022*/ 	.short	0x0008
        /*0024*/ 	.byte	0x00, 0xf0, 0x11, 0x00


	//----- nvinfo : EIATTR_KPARAM_INFO
	.align		4
.L_11:
        /*0028*/ 	.byte	0x04, 0x17
        /*002a*/ 	.short	(.L_13 - .L_12)
.L_12:
        /*002c*/ 	.word	0x00000000
        /*0030*/ 	.short	0x0000
        /*0032*/ 	.short	0x0000
        /*0034*/ 	.byte	0x00, 0xf5, 0x21, 0x00


	//----- nvinfo : EIATTR_SPARSE_MMA_MASK
	.align		4
.L_13:
        /*0038*/ 	.byte	0x03, 0x50
        /*003a*/ 	.short	0x0000


	//----- nvinfo : EIATTR_MAXREG_COUNT
	.align		4
        /*003c*/ 	.byte	0x03, 0x1b
        /*003e*/ 	.short	0x00ff


	//----- nvinfo : EIATTR_MERCURY_ISA_VERSION
	.align		4
        /*0040*/ 	.byte	0x03, 0x5f
        /*0042*/ 	.short	0x0101


	//----- nvinfo : EIATTR_VRC_CTA_INIT_COUNT
	.align		4
        /*0044*/ 	.byte	0x02, 0x4a
	.zero		1
	.zero		1


	//----- nvinfo : EIATTR_EXIT_INSTR_OFFSETS
	.align		4
        /*0048*/ 	.byte	0x04, 0x1c
        /*004a*/ 	.short	(.L_15 - .L_14)


	//   ....[0]....
.L_14:
        /*004c*/ 	.word	0x00000080


	//   ....[1]....
        /*0050*/ 	.word	0x00000800


	//   ....[2]....
        /*0054*/ 	.word	0x00000a50


	//----- nvinfo : EIATTR_CRS_STACK_SIZE
	.align		4
.L_15:
        /*0058*/ 	.byte	0x04, 0x1e
        /*005a*/ 	.short	(.L_17 - .L_16)
.L_16:
        /*005c*/ 	.word	0x00000000


	//----- nvinfo : EIATTR_CBANK_PARAM_SIZE
	.align		4
.L_17:
        /*0060*/ 	.byte	0x03, 0x19
        /*0062*/ 	.short	0x0010


	//----- nvinfo : EIATTR_PARAM_CBANK
	.align		4
        /*0064*/ 	.byte	0x04, 0x0a
        /*0066*/ 	.short	(.L_19 - .L_18)
	.align		4
.L_18:
        /*0068*/ 	.word	index@(.nv.constant0._Z13device_globalPjii)
        /*006c*/ 	.short	0x0380
        /*006e*/ 	.short	0x0010


	//----- nvinfo : EIATTR_SW_WAR
	.align		4
.L_19:
        /*0070*/ 	.byte	0x04, 0x36
        /*0072*/ 	.short	(.L_21 - .L_20)
.L_20:
        /*0074*/ 	.word	0x00000008
.L_21:


//--------------------- .nv.callgraph             --------------------------
	.section	.nv.callgraph,"",@"SHT_CUDA_CALLGRAPH"
	.align	4
	.sectionentsize	8
	.align		4
        /*0000*/ 	.word	0x00000000
	.align		4
        /*0004*/ 	.word	0xffffffff
	.align		4
        /*0008*/ 	.word	0x00000000
	.align		4
        /*000c*/ 	.word	0xfffffffe
	.align		4
        /*0010*/ 	.word	0x00000000
	.align		4
        /*0014*/ 	.word	0xfffffffd
	.align		4
        /*0018*/ 	.word	0x00000000
	.align		4
        /*001c*/ 	.word	0xfffffffc


//--------------------- .text._Z13device_globalPjii --------------------------
	.section	.text._Z13device_globalPjii,"ax",@progbits
	.align	128
        .global         _Z13device_globalPjii
        .type           _Z13device_globalPjii,@function
        .size           _Z13device_globalPjii,(.L_x_15 - _Z13device_globalPjii)
        .other          _Z13device_globalPjii,@"STO_CUDA_ENTRY STV_DEFAULT"
_Z13device_globalPjii:
.text._Z13device_globalPjii:
[----:B------:R-:W-:Y:S01]  /*0000*/  LDC R1, c[0x0][0x37c] ;  /* 0x0000df00ff017b82 */ /* 0x000fe20000000800 */
[----:B------:R-:W0:Y:S07]  /*0010*/  S2R R3, SR_TID.X ;  /* 0x0000000000037919 */ /* 0x000e2e0000002100 */
[----:B------:R-:W0:Y:S01]  /*0020*/  S2UR UR4, SR_CTAID.X ;  /* 0x00000000000479c3 */ /* 0x000e220000002500 */
[----:B------:R-:W1:Y:S07]  /*0030*/  LDCU UR5, c[0x0][0x38c] ;  /* 0x00007180ff0577ac */ /* 0x000e6e0008000800 */
[----:B------:R-:W0:Y:S02]  /*0040*/  LDC R0, c[0x0][0x360] ;  /* 0x0000d800ff007b82 */ /* 0x000e240000000800 */
[----:B0-----:R-:W-:-:S04]  /*0050*/  IMAD R0, R0, UR4, R3 ;  /* 0x0000000400007c24 */ /* 0x001fc8000f8e0203 */
[----:B-1----:R-:W-:-:S05]  /*0060*/  VIADD R5, R0, UR5 ;  /* 0x0000000500057c36 */ /* 0x002fca0008000000 */
[----:B------:R-:W-:-:S13]  /*0070*/  ISETP.GE.AND P0, PT, R5, 0x1, PT ;  /* 0x000000010500780c */ /* 0x000fda0003f06270 */
[----:B------:R-:W-:Y:S05]  /*0080*/  @!P0 EXIT ;  /* 0x000000000000894d */ /* 0x000fea0003800000 */
[----:B------:R-:W0:Y:S01]  /*0090*/  LDC.64 R2, c[0x0][0x380] ;  /* 0x0000e000ff027b82 */ /* 0x000e220000000a00 */
[C---:B------:R-:W-:Y:S01]  /*00a0*/  ISETP.GE.U32.AND P0, PT, R5.reuse, 0x4, PT ;  /* 0x000000040500780c */ /* 0x040fe20003f06070 */
[----:B------:R-:W1:Y:S01]  /*00b0*/  LDCU.64 UR6, c[0x0][0x358] ;  /* 0x00006b00ff0677ac */ /* 0x000e620008000a00 */
[----:B------:R-:W-:Y:S01]  /*00c0*/  BSSY.RECONVERGENT B0, `(.L_x_0) ;  /* 0x0000072000007945 */ /* 0x000fe20003800200 */
[----:B------:R-:W-:Y:S02]  /*00d0*/  HFMA2 R7, -RZ, RZ, 0, 0 ;  /* 0x00000000ff077431 */ /* 0x000fe400000001ff */
[C---:B------:R-:W-:Y:S01]  /*00e0*/  VIADD R0, R5.reuse, 0x2 ;  /* 0x0000000205007836 */ /* 0x040fe20000000000 */
[C---:B------:R-:W-:Y:S01]  /*00f0*/  LOP3.LUT R6, R5.reuse, 0x3, RZ, 0xc0, !PT ;  /* 0x0000000305067812 */ /* 0x040fe200078ec0ff */
[----:B0-----:R-:W-:-:S06]  /*0100*/  IMAD.WIDE.U32 R2, R5, 0x4, R2 ;  /* 0x0000000405027825 */ /* 0x001fcc00078e0002 */
[----:B-1----:R-:W-:Y:S05]  /*0110*/  @!P0 BRA `(.L_x_1) ;  /* 0x0000000400b08947 */ /* 0x002fea0003800000 */
[----:B------:R-:W0:Y:S01]  /*0120*/  LDCU.64 UR4, c[0x0][0x380] ;  /* 0x00007000ff0477ac */ /* 0x000e220008000a00 */
[----:B------:R-:W-:-:S05]  /*0130*/  LOP3.LUT R7, R5, 0x7ffffffc, RZ, 0xc0, !PT ;  /* 0x7ffffffc05077812 */ /* 0x000fca00078ec0ff */
[----:B------:R-:W-:Y:S01]  /*0140*/  IMAD.MOV R8, RZ, RZ, -R7 ;  /* 0x000000ffff087224 */ /* 0x000fe200078e0a07 */
[----:B0-----:R-:W-:-:S04]  /*0150*/  UIADD3 UR4, UP0, UPT, UR4, 0x8, URZ ;  /* 0x0000000804047890 */ /* 0x001fc8000ff1e0ff */
[----:B------:R-:W-:Y:S02]  /*0160*/  UIADD3.X UR5, UPT, UPT, URZ, UR5, URZ, UP0, !UPT ;  /* 0x00000005ff057290 */ /* 0x000fe400087fe4ff */
[----:B------:R-:W-:-:S04]  /*0170*/  IMAD.U32 R4, RZ, RZ, UR4 ;  /* 0x00000004ff047e24 */ /* 0x000fc8000f8e00ff */
[----:B------:R-:W-:-:S07]  /*0180*/  MOV R5, UR5 ;  /* 0x0000000500057c02 */ /* 0x000fce0008000f00 */
.L_x_10:
[----:B--2---:R-:W2:Y:S01]  /*0190*/  LDG.E R12, desc[UR6][R4.64+-0x8] ;  /* 0xfffff806040c7981 */ /* 0x004ea2000c1e1900 */
[----:B------:R-:W-:Y:S01]  /*01a0*/  BSSY.RECONVERGENT B1, `(.L_x_2) ;  /* 0x0000016000017945 */ /* 0x000fe20003800200 */
[----:B--2---:R-:W-:-:S13]  /*01b0*/  ISETP.NE.AND P0, PT, R12, RZ, PT ;  /* 0x000000ff0c00720c */ /* 0x004fda0003f05270 */
[----:B01-3--:R-:W-:Y:S05]  /*01c0*/  @!P0 BRA `(.L_x_3) ;  /* 0x00000000004c8947 */ /* 0x00bfea0003800000 */
[----:B------:R-:W0:Y:S01]  /*01d0*/  I2F.U32.RP R9, R12 ;  /* 0x0000000c00097306 */ /* 0x000e220000209000 */
[----:B------:R-:W-:Y:S01]  /*01e0*/  IMAD.MOV R13, RZ, RZ, -R12 ;  /* 0x000000ffff0d7224 */ /* 0x000fe200078e0a0c */
[----:B------:R-:W-:-:S06]  /*01f0*/  ISETP.NE.U32.AND P1, PT, R12, RZ, PT ;  /* 0x000000ff0c00720c */ /* 0x000fcc0003f25070 */
[----:B0-----:R-:W0:Y:S02]  /*0200*/  MUFU.RCP R9, R9 ;  /* 0x0000000900097308 */ /* 0x001e240000001000 */
[----:B0-----:R-:W-:-:S06]  /*0210*/  VIADD R10, R9, 0xffffffe ;  /* 0x0ffffffe090a7836 */ /* 0x001fcc0000000000 */
[----:B------:R0:W1:Y:S02]  /*0220*/  F2I.FTZ.U32.TRUNC.NTZ R11, R10 ;  /* 0x0000000a000b7305 */ /* 0x000064000021f000 */
[----:B0-----:R-:W-:Y:S01]  /*0230*/  MOV R10, RZ ;  /* 0x000000ff000a7202 */ /* 0x001fe20000000f00 */
[----:B-1----:R-:W-:-:S04]  /*0240*/  IMAD R13, R13, R11, RZ ;  /* 0x0000000b0d0d7224 */ /* 0x002fc800078e02ff */
[----:B------:R-:W-:-:S06]  /*0250*/  IMAD.HI.U32 R11, R11, R13, R10 ;  /* 0x0000000d0b0b7227 */ /* 0x000fcc00078e000a */
[----:B------:R-:W-:-:S04]  /*0260*/  IMAD.HI.U32 R11, R11, R0, RZ ;  /* 0x000000000b0b7227 */ /* 0x000fc800078e00ff */
[----:B------:R-:W-:-:S04]  /*0270*/  IMAD.MOV R11, RZ, RZ, -R11 ;  /* 0x000000ffff0b7224 */ /* 0x000fc800078e0a0b */
[----:B------:R-:W-:-:S05]  /*0280*/  IMAD R11, R12, R11, R0 ;  /* 0x0000000b0c0b7224 */ /* 0x000fca00078e0200 */
[----:B------:R-:W-:-:S13]  /*0290*/  ISETP.GE.U32.AND P0, PT, R11, R12, PT ;  /* 0x0000000c0b00720c */ /* 0x000fda0003f06070 */
[----:B------:R-:W-:-:S05]  /*02a0*/  @P0 IMAD.IADD R11, R11, 0x1, -R12 ;  /* 0x000000010b0b0824 */ /* 0x000fca00078e0a0c */
[----:B------:R-:W-:-:S13]  /*02b0*/  ISETP.GE.U32.AND P0, PT, R11, R12, PT ;  /* 0x0000000c0b00720c */ /* 0x000fda0003f06070 */
[----:B------:R-:W-:Y:S02]  /*02c0*/  @P0 IADD3 R11, PT, PT, -R12, R11, RZ ;  /* 0x0000000b0c0b0210 */ /* 0x000fe40007ffe1ff */
[----:B------:R-:W-:-:S04]  /*02d0*/  @!P1 LOP3.LUT R11, RZ, R12, RZ, 0x33, !PT ;  /* 0x0000000cff0b9212 */ /* 0x000fc800078e33ff */
[----:B------:R-:W-:-:S13]  /*02e0*/  ISETP.NE.AND P0, PT, R11, RZ, PT ;  /* 0x000000ff0b00720c */ /* 0x000fda0003f05270 */
[----:B------:R0:W-:Y:S02]  /*02f0*/  @!P0 STG.E desc[UR6][R2.64], RZ ;  /* 0x000000ff02008986 */ /* 0x0001e4000c101906 */
.L_x_3:
[----:B------:R-:W-:Y:S05]  /*0300*/  BSYNC.RECONVERGENT B1 ;  /* 0x0000000000017941 */ /* 0x000fea0003800200 */
.L_x_2:
[----:B------:R-:W2:Y:S01]  /*0310*/  LDG.E R12, desc[UR6][R4.64+-0x4] ;  /* 0xfffffc06040c7981 */ /* 0x000ea2000c1e1900 */
[----:B------:R-:W-:Y:S01]  /*0320*/  BSSY.RECONVERGENT B1, `(.L_x_4) ;  /* 0x0000016000017945 */ /* 0x000fe20003800200 */
[----:B--2---:R-:W-:-:S13]  /*0330*/  ISETP.NE.AND P0, PT, R12, RZ, PT ;  /* 0x000000ff0c00720c */ /* 0x004fda0003f05270 */
[----:B------:R-:W-:Y:S05]  /*0340*/  @!P0 BRA `(.L_x_5) ;  /* 0x00000000004c8947 */ /* 0x000fea0003800000 */
[----:B------:R-:W1:Y:S01]  /*0350*/  I2F.U32.RP R9, R12 ;  /* 0x0000000c00097306 */ /* 0x000e620000209000 */
[----:B------:R-:W-:Y:S01]  /*0360*/  IMAD.MOV R13, RZ, RZ, -R12 ;  /* 0x000000ffff0d7224 */ /* 0x000fe200078e0a0c */
[----:B------:R-:W-:-:S06]  /*0370*/  ISETP.NE.U32.AND P1, PT, R12, RZ, PT ;  /* 0x000000ff0c00720c */ /* 0x000fcc0003f25070 */
[----:B-1----:R-:W1:Y:S02]  /*0380*/  MUFU.RCP R9, R9 ;  /* 0x0000000900097308 */ /* 0x002e640000001000 */
[----:B-1----:R-:W-:-:S06]  /*0390*/  VIADD R10, R9, 0xffffffe ;  /* 0x0ffffffe090a7836 */ /* 0x002fcc0000000000 */
[----:B------:R1:W2:Y:S02]  /*03a0*/  F2I.FTZ.U32.TRUNC.NTZ R11, R10 ;  /* 0x0000000a000b7305 */ /* 0x0002a4000021f000 */
[----:B-1----:R-:W-:Y:S02]  /*03b0*/  HFMA2 R10, -RZ, RZ, 0, 0 ;  /* 0x00000000ff0a7431 */ /* 0x002fe400000001ff */
[----:B--2---:R-:W-:-:S04]  /*03c0*/  IMAD R13, R13, R11, RZ ;  /* 0x0000000b0d0d7224 */ /* 0x004fc800078e02ff */
        /* <DEDUP_REMOVED lines=11> */
.L_x_5:
[----:B------:R-:W-:Y:S05]  /*0480*/  BSYNC.RECONVERGENT B1 ;  /* 0x0000000000017941 */ /* 0x000fea0003800200 */
.L_x_4:
[----:B------:R-:W2:Y:S01]  /*0490*/  LDG.E R12, desc[UR6][R4.64] ;  /* 0x00000006040c7981 */ /* 0x000ea2000c1e1900 */
[----:B------:R-:W-:Y:S01]  /*04a0*/  BSSY.RECONVERGENT B1, `(.L_x_6) ;  /* 0x0000016000017945 */ /* 0x000fe20003800200 */
[----:B--2---:R-:W-:-:S13]  /*04b0*/  ISETP.NE.AND P0, PT, R12, RZ, PT ;  /* 0x000000ff0c00720c */ /* 0x004fda0003f05270 */
[----:B------:R-:W-:Y:S05]  /*04c0*/  @!P0 BRA `(.L_x_7) ;  /* 0x00000000004c8947 */ /* 0x000fea0003800000 */
[----:B------:R-:W2:Y:S01]  /*04d0*/  I2F.U32.RP R9, R12 ;  /* 0x0000000c00097306 */ /* 0x000ea20000209000 */
[----:B------:R-:W-:Y:S01]  /*04e0*/  IMAD.MOV R13, RZ, RZ, -R12 ;  /* 0x000000ffff0d7224 */ /* 0x000fe200078e0a0c */
[----:B------:R-:W-:-:S06]  /*04f0*/  ISETP.NE.U32.AND P1, PT, R12, RZ, PT ;  /* 0x000000ff0c00720c */ /* 0x000fcc0003f25070 */
[----:B--2---:R-:W2:Y:S02]  /*0500*/  MUFU.RCP R9, R9 ;  /* 0x0000000900097308 */ /* 0x004ea40000001000 */
[----:B--2---:R-:W-:-:S06]  /*0510*/  VIADD R10, R9, 0xffffffe ;  /* 0x0ffffffe090a7836 */ /* 0x004fcc0000000000 */
[----:B------:R2:W3:Y:S02]  /*0520*/  F2I.FTZ.U32.TRUNC.NTZ R11, R10 ;  /* 0x0000000a000b7305 */ /* 0x0004e4000021f000 */
[----:B--2---:R-:W-:Y:S01]  /*0530*/  MOV R10, RZ ;  /* 0x000000ff000a7202 */ /* 0x004fe20000000f00 */
[----:B---3--:R-:W-:-:S04]  /*0540*/  IMAD R13, R13, R11, RZ ;  /* 0x0000000b0d0d7224 */ /* 0x008fc800078e02ff */
        /* <DEDUP_REMOVED lines=11> */
.L_x_7:
[----:B------:R-:W-:Y:S05]  /*0600*/  BSYNC.RECONVERGENT B1 ;  /* 0x0000000000017941 */ /* 0x000fea0003800200 */
.L_x_6:
[----:B------:R-:W3:Y:S01]  /*0610*/  LDG.E R12, desc[UR6][R4.64+0x4] ;  /* 0x00000406040c7981 */ /* 0x000ee2000c1e1900 */
[----:B------:R-:W-:Y:S01]  /*0620*/  VIADD R8, R8, 0x4 ;  /* 0x0000000408087836 */ /* 0x000fe20000000000 */
[----:B------:R-:W-:Y:S04]  /*0630*/  BSSY.RECONVERGENT B1, `(.L_x_8) ;  /* 0x0000017000017945 */ /* 0x000fe80003800200 */
[----:B------:R-:W-:Y:S02]  /*0640*/  ISETP.NE.AND P0, PT, R8, RZ, PT ;  /* 0x000000ff0800720c */ /* 0x000fe40003f05270 */
[----:B---3--:R-:W-:-:S13]  /*0650*/  ISETP.NE.AND P1, PT, R12, RZ, PT ;  /* 0x000000ff0c00720c */ /* 0x008fda0003f25270 */
[----:B------:R-:W-:Y:S05]  /*0660*/  @!P1 BRA `(.L_x_9) ;  /* 0x00000000004c9947 */ /* 0x000fea0003800000 */
[----:B------:R-:W3:Y:S01]  /*0670*/  I2F.U32.RP R9, R12 ;  /* 0x0000000c00097306 */ /* 0x000ee20000209000 */
[----:B------:R-:W-:Y:S02]  /*0680*/  IADD3 R13, PT, PT, RZ, -R12, RZ ;  /* 0x8000000cff0d7210 */ /* 0x000fe40007ffe0ff */
[----:B------:R-:W-:-:S05]  /*0690*/  ISETP.NE.U32.AND P2, PT, R12, RZ, PT ;  /* 0x000000ff0c00720c */ /* 0x000fca0003f45070 */
[----:B---3--:R-:W3:Y:S02]  /*06a0*/  MUFU.RCP R9, R9 ;  /* 0x0000000900097308 */ /* 0x008ee40000001000 */
[----:B---3--:R-:W-:-:S06]  /*06b0*/  VIADD R10, R9, 0xffffffe ;  /* 0x0ffffffe090a7836 */ /* 0x008fcc0000000000 */
[----:B------:R3:W4:Y:S02]  /*06c0*/  F2I.FTZ.U32.TRUNC.NTZ R11, R10 ;  /* 0x0000000a000b7305 */ /* 0x000724000021f000 */
[----:B---3--:R-:W-:Y:S02]  /*06d0*/  IMAD.MOV.U32 R10, RZ, RZ, RZ ;  /* 0x000000ffff0a7224 */ /* 0x008fe400078e00ff */
[----:B----4-:R-:W-:-:S04]  /*06e0*/  IMAD R13, R13, R11, RZ ;  /* 0x0000000b0d0d7224 */ /* 0x010fc800078e02ff */
[----:B------:R-:W-:-:S06]  /*06f0*/  IMAD.HI.U32 R11, R11, R13, R10 ;  /* 0x0000000d0b0b7227 */ /* 0x000fcc00078e000a */
[----:B------:R-:W-:-:S04]  /*0700*/  IMAD.HI.U32 R11, R11, R0, RZ ;  /* 0x000000000b0b7227 */ /* 0x000fc800078e00ff */
[----:B------:R-:W-:-:S04]  /*0710*/  IMAD.MOV R11, RZ, RZ, -R11 ;  /* 0x000000ffff0b7224 */ /* 0x000fc800078e0a0b */
[----:B------:R-:W-:-:S05]  /*0720*/  IMAD R11, R12, R11, R0 ;  /* 0x0000000b0c0b7224 */ /* 0x000fca00078e0200 */
[----:B------:R-:W-:-:S13]  /*0730*/  ISETP.GE.U32.AND P1, PT, R11, R12, PT ;  /* 0x0000000c0b00720c */ /* 0x000fda0003f26070 */
[----:B------:R-:W-:-:S04]  /*0740*/  @P1 IADD3 R11, PT, PT, -R12, R11, RZ ;  /* 0x0000000b0c0b1210 */ /* 0x000fc80007ffe1ff */
[----:B------:R-:W-:-:S13]  /*0750*/  ISETP.GE.U32.AND P1, PT, R11, R12, PT ;  /* 0x0000000c0b00720c */ /* 0x000fda0003f26070 */
[----:B------:R-:W-:Y:S01]  /*0760*/  @P1 IMAD.IADD R11, R11, 0x1, -R12 ;  /* 0x000000010b0b1824 */ /* 0x000fe200078e0a0c */
[----:B------:R-:W-:-:S04]  /*0770*/  @!P2 LOP3.LUT R11, RZ, R12, RZ, 0x33, !PT ;  /* 0x0000000cff0ba212 */ /* 0x000fc800078e33ff */
[----:B------:R-:W-:-:S13]  /*0780*/  ISETP.NE.AND P1, PT, R11, RZ, PT ;  /* 0x000000ff0b00720c */ /* 0x000fda0003f25270 */
[----:B------:R3:W-:Y:S02]  /*0790*/  @!P1 STG.E desc[UR6][R2.64], RZ ;  /* 0x000000ff02009986 */ /* 0x0007e4000c101906 */
.L_x_9:
[----:B------:R-:W-:Y:S05]  /*07a0*/  BSYNC.RECONVERGENT B1 ;  /* 0x0000000000017941 */ /* 0x000fea0003800200 */
.L_x_8:
[----:B------:R-:W-:-:S05]  /*07b0*/  IADD3 R4, P1, PT, R4, 0x10, RZ ;  /* 0x0000001004047810 */ /* 0x000fca0007f3e0ff */
[----:B------:R-:W-:Y:S01]  /*07c0*/  IMAD.X R5, RZ, RZ, R5, P1 ;  /* 0x000000ffff057224 */ /* 0x000fe200008e0605 */
[----:B------:R-:W-:Y:S07]  /*07d0*/  @P0 BRA `(.L_x_10) ;  /* 0xfffffff8006c0947 */ /* 0x000fee000383ffff */
.L_x_1:
[----:B------:R-:W-:Y:S05]  /*07e0*/  BSYNC.RECONVERGENT B0 ;  /* 0x0000000000007941 */ /* 0x000fea0003800200 */
.L_x_0:
[----:B------:R-:W-:-:S13]  /*07f0*/  ISETP.NE.AND P0, PT, R6, RZ, PT ;  /* 0x000000ff0600720c */ /* 0x000fda0003f05270 */
[----:B------:R-:W-:Y:S05]  /*0800*/  @!P0 EXIT ;  /* 0x000000000000894d */ /* 0x000fea0003800000 */
[----:B------:R-:W4:Y:S01]  /*0810*/  LDC.64 R4, c[0x0][0x380] ;  /* 0x0000e000ff047b82 */ /* 0x000f220000000a00 */
[----:B------:R-:W-:Y:S01]  /*0820*/  IADD3 R6, PT, PT, -R6, RZ, RZ ;  /* 0x000000ff06067210 */ /* 0x000fe20007ffe1ff */
[----:B----4-:R-:W-:-:S04]  /*0830*/  IMAD.WIDE.U32 R4, R7, 0x4, R4 ;  /* 0x0000000407047825 */ /* 0x010fc800078e0004 */
[----:B------:R-:W-:Y:S02]  /*0840*/  IMAD.MOV.U32 R8, RZ, RZ, R4 ;  /* 0x000000ffff087224 */ /* 0x000fe400078e0004 */
[----:B------:R-:W-:-:S07]  /*0850*/  IMAD.MOV.U32 R9, RZ, RZ, R5 ;  /* 0x000000ffff097224 */ /* 0x000fce00078e0005 */
.L_x_13:
[----:B------:R-:W-:Y:S01]  /*0860*/  MOV R4, R8 ;  /* 0x0000000800047202 */ /* 0x000fe20000000f00 */
[----:B------:R-:W-:-:S05]  /*0870*/  IMAD.MOV.U32 R5, RZ, RZ, R9 ;  /* 0x000000ffff057224 */ /* 0x000fca00078e0009 */
[----:B----4-:R-:W4:Y:S01]  /*0880*/  LDG.E R10, desc[UR6][R4.64] ;  /* 0x00000006040a7981 */ /* 0x010f22000c1e1900 */
[----:B------:R-:W-:Y:S01]  /*0890*/  VIADD R6, R6, 0x1 ;  /* 0x0000000106067836 */ /* 0x000fe20000000000 */
[----:B------:R-:W-:Y:S01]  /*08a0*/  BSSY.RECONVERGENT B0, `(.L_x_11) ;  /* 0x0000018000007945 */ /* 0x000fe20003800200 */
[----:B------:R-:W-:-:S03]  /*08b0*/  IADD3 R8, P1, PT, R8, 0x4, RZ ;  /* 0x0000000408087810 */ /* 0x000fc60007f3e0ff */
[----:B------:R-:W-:Y:S02]  /*08c0*/  ISETP.NE.AND P0, PT, R6, RZ, PT ;  /* 0x000000ff0600720c */ /* 0x000fe40003f05270 */
[----:B----4-:R-:W-:-:S13]  /*08d0*/  ISETP.NE.AND P2, PT, R10, RZ, PT ;  /* 0x000000ff0a00720c */ /* 0x010fda0003f45270 */
[----:B------:R-:W-:Y:S05]  /*08e0*/  @!P2 BRA `(.L_x_12) ;  /* 0x00000000004ca947 */ /* 0x000fea0003800000 */
[----:B------:R-:W4:Y:S01]  /*08f0*/  I2F.U32.RP R7, R10 ;  /* 0x0000000a00077306 */ /* 0x000f220000209000 */
[----:B------:R-:W-:Y:S01]  /*0900*/  IMAD.MOV R11, RZ, RZ, -R10 ;  /* 0x000000ffff0b7224 */ /* 0x000fe200078e0a0a */
[----:B------:R-:W-:-:S06]  /*0910*/  ISETP.NE.U32.AND P3, PT, R10, RZ, PT ;  /* 0x000000ff0a00720c */ /* 0x000fcc0003f65070 */
[----:B----4-:R-:W4:Y:S02]  /*0920*/  MUFU.RCP R7, R7 ;  /* 0x0000000700077308 */ /* 0x010f240000001000 */
[----:B----4-:R-:W-:-:S06]  /*0930*/  IADD3 R4, PT, PT, R7, 0xffffffe, RZ ;  /* 0x0ffffffe07047810 */ /* 0x010fcc0007ffe0ff */
[----:B------:R4:W5:Y:S02]  /*0940*/  F2I.FTZ.U32.TRUNC.NTZ R5, R4 ;  /* 0x0000000400057305 */ /* 0x000964000021f000 */
[----:B----4-:R-:W-:Y:S02]  /*0950*/  HFMA2 R4, -RZ, RZ, 0, 0 ;  /* 0x00000000ff047431 */ /* 0x010fe400000001ff */
[----:B-----5:R-:W-:-:S04]  /*0960*/  IMAD R11, R11, R5, RZ ;  /* 0x000000050b0b7224 */ /* 0x020fc800078e02ff */
        /* <DEDUP_REMOVED lines=11> */
.L_x_12:
[----:B------:R-:W-:Y:S05]  /*0a20*/  BSYNC.RECONVERGENT B0 ;  /* 0x0000000000007941 */ /* 0x000fea0003800200 */
.L_x_11:
[----:B------:R-:W-:Y:S01]  /*0a30*/  IADD3.X R9, PT, PT, RZ, R9, RZ, P1, !PT ;  /* 0x00000009ff097210 */ /* 0x000fe20000ffe4ff */
[----:B------:R-:W-:Y:S06]  /*0a40*/  @P0 BRA `(.L_x_13) ;  /* 0xfffffffc00840947 */ /* 0x000fec000383ffff */
[----:B------:R-:W-:Y:S05]  /*0a50*/  EXIT ;  /* 0x000000000000794d */ /* 0x000fea0003800000 */
.L_x_14:
[----:B------:R-:W-:-:S00]  /*0a60*/  BRA `(.L_x_14) ;  /* 0xfffffffc00fc7947 */ /* 0x000fc0000383ffff */
[----:B------:R-:W-:-:S00]  /*0a70*/  NOP ;  /* 0x0000000000007918 */ /* 0x000fc00000000000 */
        /* <DEDUP_REMOVED lines=8> */
.L_x_15:


//--------------------- .nv.shared.reserved.0     --------------------------
	.section	.nv.shared.reserved.0,"aw",@nobits
	.weak		__nv_reservedSMEM_offset_0_alias
	.size		__nv_reservedSMEM_offset_0_alias, 0, 64
	.other		__nv_reservedSMEM_offset_0_alias,@"STO_CUDA_RESERVED_SHARED STV_DEFAULT"
__nv_reservedSMEM_offset_0_alias:
	.zero		0
	.zero		64


//--------------------- .nv.constant0._Z13device_globalPjii --------------------------
	.section	.nv.constant0._Z13device_globalPjii,"a",@progbits
	.sectionflags	@""
	.align	4
.nv.constant0._Z13device_globalPjii:
	.zero		912


//--------------------- SYMBOLS --------------------------

	.type		.nv.reservedSmem.offset0,@object
	.size		.nv.reservedSmem.offset0,0x4
